//
// Generated by NVIDIA NVVM Compiler
//
// Compiler Build ID: CL-36424714
// Cuda compilation tools, release 13.0, V13.0.88
// Based on NVVM 20.0.0
//

.version 9.0
.target sm_100
.address_size 64

	// .globl	_Z4psumPf

.visible .entry _Z4psumPf(
	.param .u64 .ptr .align 1 _Z4psumPf_param_0
)
{
	.reg .pred 	%p<3>;
	.reg .b32 	%r<6>;
	.reg .b32 	%f<4>;
	.reg .b64 	%rd<7>;

	ld.param.u64 	%rd2, [_Z4psumPf_param_0];
	cvta.to.global.u64 	%rd3, %rd2;
	mov.u32 	%r1, %tid.x;
	mov.u32 	%r5, %ntid.x;
	mul.wide.u32 	%rd4, %r1, 4;
	add.s64 	%rd1, %rd3, %rd4;
$L__BB0_1:
	setp.ge.u32 	%p1, %r1, %r5;
	@%p1 bra 	$L__BB0_3;
	ld.global.f32 	%f1, [%rd1];
	mul.wide.s32 	%rd5, %r5, 4;
	add.s64 	%rd6, %rd1, %rd5;
	ld.global.f32 	%f2, [%rd6];
	add.f32 	%f3, %f1, %f2;
	st.global.f32 	[%rd1], %f3;
$L__BB0_3:
	bar.sync 	0;
	shr.u32 	%r4, %r5, 1;
	setp.gt.u32 	%p2, %r5, 1;
	mov.u32 	%r5, %r4;
	@%p2 bra 	$L__BB0_1;
	ret;

}


// ===== COMPILED SASS (sm_100) =====

	.target	sm_100

	.elftype	@"ET_EXEC"


//--------------------- .note.nv.tkinfo           --------------------------
	.section	.note.nv.tkinfo,"",@"SHT_NOTE"
	.sectionflags	@"SHF_NOTE_NV_TKINFO"
	.tkinfo
        /*0018*/ 	.word	0x00000002
        /*0030*/ 	.string	""
        /*0030*/ 	.string	"ptxas"
        /*0030*/ 	.string	"Cuda compilation tools, release 13.0, V13.0.88"
        /*0030*/ 	.string	"Build cuda_13.0.r13.0/compiler.36424714_0"
        /*0030*/ 	.string	"-arch sm_100 -m 64 "



//--------------------- .note.nv.cuinfo           --------------------------
	.section	.note.nv.cuinfo,"",@"SHT_NOTE"
	.sectionflags	@"SHF_NOTE_NV_CUINFO"
        /*0018*/ 	.short	0x0002
        /*001a*/ 	.short	0x0064
        /*001c*/ 	.short	0x0082
	.zero		2


//--------------------- .nv.info                  --------------------------
	.section	.nv.info,"",@"SHT_CUDA_INFO"
	.align	4


	//----- nvinfo : EIATTR_REGCOUNT
	.align		4
        /*0000*/ 	.byte	0x04, 0x2f
        /*0002*/ 	.short	(.L_1 - .L_0)
	.align		4
.L_0:
        /*0004*/ 	.word	index@(_Z4psumPf)
        /*0008*/ 	.word	0x0000000c


	//----- nvinfo : EIATTR_FRAME_SIZE
	.align		4
.L_1:
        /*000c*/ 	.byte	0x04, 0x11
        /*000e*/ 	.short	(.L_3 - .L_2)
	.align		4
.L_2:
        /*0010*/ 	.word	index@(_Z4psumPf)
        /*0014*/ 	.word	0x00000000


	//----- nvinfo : EIATTR_MIN_STACK_SIZE
	.align		4
.L_3:
        /*0018*/ 	.byte	0x04, 0x12
        /*001a*/ 	.short	(.L_5 - .L_4)
	.align		4
.L_4:
        /*001c*/ 	.word	index@(_Z4psumPf)
        /*0020*/ 	.word	0x00000000
.L_5:


//--------------------- .nv.compat                --------------------------
	.section	.nv.compat,"",@"SHT_CUDA_COMPAT_INFO"
	.align	4
        /*0000*/ 	.byte	0x02, 0x09, 0x00, 0x00, 0x02, 0x02, 0x01, 0x00, 0x02, 0x05, 0x05, 0x00, 0x03, 0x07, 0x01, 0x01
        /*0010*/ 	.byte	0x02, 0x03, 0x00, 0x00, 0x02, 0x06, 0x01, 0x00, 0x04, 0x0b, 0x08, 0x00, 0x09, 0x00, 0x00, 0x00
        /*0020*/ 	.byte	0x00, 0x00, 0x00, 0x00


//--------------------- .nv.info._Z4psumPf        --------------------------
	.section	.nv.info._Z4psumPf,"",@"SHT_CUDA_INFO"
	.sectionflags	@""
	.align	4


	//----- nvinfo : EIATTR_CUDA_API_VERSION
	.align		4
        /*0000*/ 	.byte	0x04, 0x37
        /*0002*/ 	.short	(.L_7 - .L_6)
.L_6:
        /*0004*/ 	.word	0x00000082


	//----- nvinfo : EIATTR_KPARAM_INFO
	.align		4
.L_7:
        /*0008*/ 	.byte	0x04, 0x17
        /*000a*/ 	.short	(.L_9 - .L_8)
.L_8:
        /*000c*/ 	.word	0x00000000
        /*0010*/ 	.short	0x0000
        /*0012*/ 	.short	0x0000
        /*0014*/ 	.byte	0x00, 0xf5, 0x21, 0x00


	//----- nvinfo : EIATTR_SPARSE_MMA_MASK
	.align		4
.L_9:
        /*0018*/ 	.byte	0x03, 0x50
        /*001a*/ 	.short	0x0000


	//----- nvinfo : EIATTR_MAXREG_COUNT
	.align		4
        /*001c*/ 	.byte	0x03, 0x1b
        /*001e*/ 	.short	0x00ff


	//----- nvinfo : EIATTR_NUM_BARRIERS
	.align		4
        /*0020*/ 	.byte	0x02, 0x4c
        /*0022*/ 	.byte	0x01
	.zero		1


	//----- nvinfo : EIATTR_MERCURY_ISA_VERSION
	.align		4
        /*0024*/ 	.byte	0x03, 0x5f
        /*0026*/ 	.short	0x0101


	//----- nvinfo : EIATTR_VRC_CTA_INIT_COUNT
	.align		4
        /*0028*/ 	.byte	0x02, 0x4a
	.zero		1
	.zero		1


	//----- nvinfo : EIATTR_EXIT_INSTR_OFFSETS
	.align		4
        /*002c*/ 	.byte	0x04, 0x1c
        /*002e*/ 	.short	(.L_11 - .L_10)


	//   ....[0]....
.L_10:
        /*0030*/ 	.word	0x00000140


	//----- nvinfo : EIATTR_CRS_STACK_SIZE
	.align		4
.L_11:
        /*0034*/ 	.byte	0x04, 0x1e
        /*0036*/ 	.short	(.L_13 - .L_12)
.L_12:
        /*0038*/ 	.word	0x00000000


	//----- nvinfo : EIATTR_CBANK_PARAM_SIZE
	.align		4
.L_13:
        /*003c*/ 	.byte	0x03, 0x19
        /*003e*/ 	.short	0x0008


	//----- nvinfo : EIATTR_PARAM_CBANK
	.align		4
        /*0040*/ 	.byte	0x04, 0x0a
        /*0042*/ 	.short	(.L_15 - .L_14)
	.align		4
.L_14:
        /*0044*/ 	.word	index@(.nv.constant0._Z4psumPf)
        /*0048*/ 	.short	0x0380
        /*004a*/ 	.short	0x0008


	//----- nvinfo : EIATTR_SW_WAR
	.align		4
.L_15:
        /*004c*/ 	.byte	0x04, 0x36
        /*004e*/ 	.short	(.L_17 - .L_16)
.L_16:
        /*0050*/ 	.word	0x00000008
.L_17:


//--------------------- .nv.callgraph             --------------------------
	.section	.nv.callgraph,"",@"SHT_CUDA_CALLGRAPH"
	.align	4
	.sectionentsize	8
	.align		4
        /*0000*/ 	.word	0x00000000
	.align		4
        /*0004*/ 	.word	0xffffffff
	.align		4
        /*0008*/ 	.word	0x00000000
	.align		4
        /*000c*/ 	.word	0xfffffffe
	.align		4
        /*0010*/ 	.word	0x00000000
	.align		4
        /*0014*/ 	.word	0xfffffffd
	.align		4
        /*0018*/ 	.word	0x00000000
	.align		4
        /*001c*/ 	.word	0xfffffffc


//--------------------- .text._Z4psumPf           --------------------------
	.section	.text._Z4psumPf,"ax",@progbits
	.align	128
        .global         _Z4psumPf
        .type           _Z4psumPf,@function
        .size           _Z4psumPf,(.L_x_4 - _Z4psumPf)
        .other          _Z4psumPf,@"STO_CUDA_ENTRY STV_DEFAULT"
_Z4psumPf:
.text._Z4psumPf:
[----:B------:R-:W-:Y:S01]  /*0000*/  LDC R1, c[0x0][0x37c] ;  /* 0x0000df00ff017b82 */ /* 0x000fe20000000800 */
[----:B------:R-:W0:Y:S07]  /*0010*/  S2R R6, SR_TID.X ;  /* 0x0000000000067919 */ /* 0x000e2e0000002100 */
[----:B------:R-:W0:Y:S01]  /*0020*/  LDC.64 R2, c[0x0][0x380] ;  /* 0x0000e000ff027b82 */ /* 0x000e220000000a00 */
[----:B------:R-:W1:Y:S01]  /*0030*/  LDCU UR6, c[0x0][0x360] ;  /* 0x00006c00ff0677ac */ /* 0x000e620008000800 */
[----:B------:R-:W2:Y:S01]  /*0040*/  LDCU.64 UR4, c[0x0][0x358] ;  /* 0x00006b00ff0477ac */ /* 0x000ea20008000a00 */
[----:B-1----:R-:W-:Y:S01]  /*0050*/  MOV R7, UR6 ;  /* 0x0000000600077c02 */ /* 0x002fe20008000f00 */
[----:B0-2---:R-:W-:-:S07]  /*0060*/  IMAD.WIDE.U32 R2, R6, 0x4, R2 ;  /* 0x0000000406027825 */ /* 0x005fce00078e0002 */
.L_x_2:
[----:B------:R-:W-:Y:S01]  /*0070*/  ISETP.GE.U32.AND P0, PT, R6, R7, PT ;  /* 0x000000070600720c */ /* 0x000fe20003f06070 */
[----:B------:R-:W-:-:S12]  /*0080*/  BSSY.RECONVERGENT B0, `(.L_x_0) ;  /* 0x0000007000007945 */ /* 0x000fd80003800200 */
[----:B0-----:R-:W-:Y:S05]  /*0090*/  @P0 BRA `(.L_x_1) ;  /* 0x0000000000140947 */ /* 0x001fea0003800000 */
[----:B------:R-:W-:Y:S01]  /*00a0*/  IMAD.WIDE R4, R7, 0x4, R2 ;  /* 0x0000000407047825 */ /* 0x000fe200078e0202 */
[----:B------:R-:W2:Y:S05]  /*00b0*/  LDG.E R0, desc[UR4][R2.64] ;  /* 0x0000000402007981 */ /* 0x000eaa000c1e1900 */
[----:B------:R-:W2:Y:S02]  /*00c0*/  LDG.E R5, desc[UR4][R4.64] ;  /* 0x0000000404057981 */ /* 0x000ea4000c1e1900 */
[----:B--2---:R-:W-:-:S05]  /*00d0*/  FADD R9, R0, R5 ;  /* 0x0000000500097221 */ /* 0x004fca0000000000 */
[----:B------:R0:W-:Y:S02]  /*00e0*/  STG.E desc[UR4][R2.64], R9 ;  /* 0x0000000902007986 */ /* 0x0001e4000c101904 */
.L_x_1:
[----:B------:R-:W-:Y:S05]  /*00f0*/  BSYNC.RECONVERGENT B0 ;  /* 0x0000000000007941 */ /* 0x000fea0003800200 */
.L_x_0:
[----:B------:R-:W-:Y:S01]  /*0100*/  BAR.SYNC.DEFER_BLOCKING 0x0 ;  /* 0x0000000000007b1d */ /* 0x000fe20000010000 */
[----:B------:R-:W-:Y:S02]  /*0110*/  ISETP.GT.U32.AND P0, PT, R7, 0x1, PT ;  /* 0x000000010700780c */ /* 0x000fe40003f04070 */
[----:B------:R-:W-:-:S11]  /*0120*/  SHF.R.U32.HI R7, RZ, 0x1, R7 ;  /* 0x00000001ff077819 */ /* 0x000fd60000011607 */
[----:B------:R-:W-:Y:S05]  /*0130*/  @P0 BRA `(.L_x_2) ;  /* 0xfffffffc00cc0947 */ /* 0x000fea000383ffff */
[----:B------:R-:W-:Y:S05]  /*0140*/  EXIT ;  /* 0x000000000000794d */ /* 0x000fea0003800000 */
.L_x_3:
[----:B------:R-:W-:-:S00]  /*0150*/  BRA `(.L_x_3) ;  /* 0xfffffffc00fc7947 */ /* 0x000fc0000383ffff */
[----:B------:R-:W-:-:S00]  /*0160*/  NOP ;  /* 0x0000000000007918 */ /* 0x000fc00000000000 */
        /* <DEDUP_REMOVED lines=9> */
.L_x_4:


//--------------------- .nv.shared.reserved.0     --------------------------
	.section	.nv.shared.reserved.0,"aw",@nobits
	.weak		__nv_reservedSMEM_offset_0_alias
	.size		__nv_reservedSMEM_offset_0_alias, 0, 64
	.other		__nv_reservedSMEM_offset_0_alias,@"STO_CUDA_RESERVED_SHARED STV_DEFAULT"
__nv_reservedSMEM_offset_0_alias:
	.zero		0
	.zero		64


//--------------------- .nv.constant0._Z4psumPf   --------------------------
	.section	.nv.constant0._Z4psumPf,"a",@progbits
	.sectionflags	@""
	.align	4
.nv.constant0._Z4psumPf:
	.zero		904


//--------------------- SYMBOLS --------------------------

	.type		.nv.reservedSmem.offset0,@object
	.size		.nv.reservedSmem.offset0,0x4
